//
// Generated by NVIDIA NVVM Compiler
//
// Compiler Build ID: CL-36424714
// Cuda compilation tools, release 13.0, V13.0.88
// Based on NVVM 20.0.0
//

.version 9.0
.target sm_100
.address_size 64

	// .globl	_Z3addPfS_S_i

.visible .entry _Z3addPfS_S_i(
	.param .u64 .ptr .align 1 _Z3addPfS_S_i_param_0,
	.param .u64 .ptr .align 1 _Z3addPfS_S_i_param_1,
	.param .u64 .ptr .align 1 _Z3addPfS_S_i_param_2,
	.param .u32 _Z3addPfS_S_i_param_3
)
{
	.reg .b32 	%r<5>;
	.reg .b32 	%f<4>;
	.reg .b64 	%rd<11>;

	ld.param.u64 	%rd1, [_Z3addPfS_S_i_param_0];
	ld.param.u64 	%rd2, [_Z3addPfS_S_i_param_1];
	ld.param.u64 	%rd3, [_Z3addPfS_S_i_param_2];
	cvta.to.global.u64 	%rd4, %rd3;
	cvta.to.global.u64 	%rd5, %rd2;
	cvta.to.global.u64 	%rd6, %rd1;
	mov.u32 	%r1, %tid.x;
	mov.u32 	%r2, %ntid.x;
	mov.u32 	%r3, %ctaid.x;
	mad.lo.s32 	%r4, %r2, %r3, %r1;
	mul.wide.s32 	%rd7, %r4, 4;
	add.s64 	%rd8, %rd6, %rd7;
	ld.global.f32 	%f1, [%rd8];
	add.s64 	%rd9, %rd5, %rd7;
	ld.global.f32 	%f2, [%rd9];
	add.f32 	%f3, %f1, %f2;
	add.s64 	%rd10, %rd4, %rd7;
	st.global.f32 	[%rd10], %f3;
	ret;

}


// ===== COMPILED SASS (sm_100) =====

	.target	sm_100

	.elftype	@"ET_EXEC"


//--------------------- .note.nv.tkinfo           --------------------------
	.section	.note.nv.tkinfo,"",@"SHT_NOTE"
	.sectionflags	@"SHF_NOTE_NV_TKINFO"
	.tkinfo
        /*0018*/ 	.word	0x00000002
        /*0030*/ 	.string	""
        /*0030*/ 	.string	"ptxas"
        /*0030*/ 	.string	"Cuda compilation tools, release 13.0, V13.0.88"
        /*0030*/ 	.string	"Build cuda_13.0.r13.0/compiler.36424714_0"
        /*0030*/ 	.string	"-arch sm_100 -m 64 "



//--------------------- .note.nv.cuinfo           --------------------------
	.section	.note.nv.cuinfo,"",@"SHT_NOTE"
	.sectionflags	@"SHF_NOTE_NV_CUINFO"
        /*0018*/ 	.short	0x0002
        /*001a*/ 	.short	0x0064
        /*001c*/ 	.short	0x0082
	.zero		2


//--------------------- .nv.info                  --------------------------
	.section	.nv.info,"",@"SHT_CUDA_INFO"
	.align	4


	//----- nvinfo : EIATTR_REGCOUNT
	.align		4
        /*0000*/ 	.byte	0x04, 0x2f
        /*0002*/ 	.short	(.L_1 - .L_0)
	.align		4
.L_0:
        /*0004*/ 	.word	index@(_Z3addPfS_S_i)
        /*0008*/ 	.word	0x0000000c


	//----- nvinfo : EIATTR_FRAME_SIZE
	.align		4
.L_1:
        /*000c*/ 	.byte	0x04, 0x11
        /*000e*/ 	.short	(.L_3 - .L_2)
	.align		4
.L_2:
        /*0010*/ 	.word	index@(_Z3addPfS_S_i)
        /*0014*/ 	.word	0x00000000


	//----- nvinfo : EIATTR_MIN_STACK_SIZE
	.align		4
.L_3:
        /*0018*/ 	.byte	0x04, 0x12
        /*001a*/ 	.short	(.L_5 - .L_4)
	.align		4
.L_4:
        /*001c*/ 	.word	index@(_Z3addPfS_S_i)
        /*0020*/ 	.word	0x00000000
.L_5:


//--------------------- .nv.compat                --------------------------
	.section	.nv.compat,"",@"SHT_CUDA_COMPAT_INFO"
	.align	4
        /*0000*/ 	.byte	0x02, 0x09, 0x00, 0x00, 0x02, 0x02, 0x01, 0x00, 0x02, 0x05, 0x05, 0x00, 0x03, 0x07, 0x01, 0x01
        /*0010*/ 	.byte	0x02, 0x03, 0x00, 0x00, 0x02, 0x06, 0x01, 0x00, 0x04, 0x0b, 0x08, 0x00, 0x09, 0x00, 0x00, 0x00
        /*0020*/ 	.byte	0x00, 0x00, 0x00, 0x00


//--------------------- .nv.info._Z3addPfS_S_i    --------------------------
	.section	.nv.info._Z3addPfS_S_i,"",@"SHT_CUDA_INFO"
	.sectionflags	@""
	.align	4


	//----- nvinfo : EIATTR_CUDA_API_VERSION
	.align		4
        /*0000*/ 	.byte	0x04, 0x37
        /*0002*/ 	.short	(.L_7 - .L_6)
.L_6:
        /*0004*/ 	.word	0x00000082


	//----- nvinfo : EIATTR_KPARAM_INFO
	.align		4
.L_7:
        /*0008*/ 	.byte	0x04, 0x17
        /*000a*/ 	.short	(.L_9 - .L_8)
.L_8:
        /*000c*/ 	.word	0x00000000
        /*0010*/ 	.short	0x0003
        /*0012*/ 	.short	0x0018
        /*0014*/ 	.byte	0x00, 0xf0, 0x11, 0x00


	//----- nvinfo : EIATTR_KPARAM_INFO
	.align		4
.L_9:
        /*0018*/ 	.byte	0x04, 0x17
        /*001a*/ 	.short	(.L_11 - .L_10)
.L_10:
        /*001c*/ 	.word	0x00000000
        /*0020*/ 	.short	0x0002
        /*0022*/ 	.short	0x0010
        /*0024*/ 	.byte	0x00, 0xf5, 0x21, 0x00


	//----- nvinfo : EIATTR_KPARAM_INFO
	.align		4
.L_11:
        /*0028*/ 	.byte	0x04, 0x17
        /*002a*/ 	.short	(.L_13 - .L_12)
.L_12:
        /*002c*/ 	.word	0x00000000
        /*0030*/ 	.short	0x0001
        /*0032*/ 	.short	0x0008
        /*0034*/ 	.byte	0x00, 0xf5, 0x21, 0x00


	//----- nvinfo : EIATTR_KPARAM_INFO
	.align		4
.L_13:
        /*0038*/ 	.byte	0x04, 0x17
        /*003a*/ 	.short	(.L_15 - .L_14)
.L_14:
        /*003c*/ 	.word	0x00000000
        /*0040*/ 	.short	0x0000
        /*0042*/ 	.short	0x0000
        /*0044*/ 	.byte	0x00, 0xf5, 0x21, 0x00


	//----- nvinfo : EIATTR_SPARSE_MMA_MASK
	.align		4
.L_15:
        /*0048*/ 	.byte	0x03, 0x50
        /*004a*/ 	.short	0x0000


	//----- nvinfo : EIATTR_MAXREG_COUNT
	.align		4
        /*004c*/ 	.byte	0x03, 0x1b
        /*004e*/ 	.short	0x00ff


	//----- nvinfo : EIATTR_MERCURY_ISA_VERSION
	.align		4
        /*0050*/ 	.byte	0x03, 0x5f
        /*0052*/ 	.short	0x0101


	//----- nvinfo : EIATTR_VRC_CTA_INIT_COUNT
	.align		4
        /*0054*/ 	.byte	0x02, 0x4a
	.zero		1
	.zero		1


	//----- nvinfo : EIATTR_EXIT_INSTR_OFFSETS
	.align		4
        /*0058*/ 	.byte	0x04, 0x1c
        /*005a*/ 	.short	(.L_17 - .L_16)


	//   ....[0]....
.L_16:
        /*005c*/ 	.word	0x00000100


	//----- nvinfo : EIATTR_CBANK_PARAM_SIZE
	.align		4
.L_17:
        /*0060*/ 	.byte	0x03, 0x19
        /*0062*/ 	.short	0x001c


	//----- nvinfo : EIATTR_PARAM_CBANK
	.align		4
        /*0064*/ 	.byte	0x04, 0x0a
        /*0066*/ 	.short	(.L_19 - .L_18)
	.align		4
.L_18:
        /*0068*/ 	.word	index@(.nv.constant0._Z3addPfS_S_i)
        /*006c*/ 	.short	0x0380
        /*006e*/ 	.short	0x001c


	//----- nvinfo : EIATTR_SW_WAR
	.align		4
.L_19:
        /*0070*/ 	.byte	0x04, 0x36
        /*0072*/ 	.short	(.L_21 - .L_20)
.L_20:
        /*0074*/ 	.word	0x00000008
.L_21:


//--------------------- .nv.callgraph             --------------------------
	.section	.nv.callgraph,"",@"SHT_CUDA_CALLGRAPH"
	.align	4
	.sectionentsize	8
	.align		4
        /*0000*/ 	.word	0x00000000
	.align		4
        /*0004*/ 	.word	0xffffffff
	.align		4
        /*0008*/ 	.word	0x00000000
	.align		4
        /*000c*/ 	.word	0xfffffffe
	.align		4
        /*0010*/ 	.word	0x00000000
	.align		4
        /*0014*/ 	.word	0xfffffffd
	.align		4
        /*0018*/ 	.word	0x00000000
	.align		4
        /*001c*/ 	.word	0xfffffffc


//--------------------- .text._Z3addPfS_S_i       --------------------------
	.section	.text._Z3addPfS_S_i,"ax",@progbits
	.align	128
        .global         _Z3addPfS_S_i
        .type           _Z3addPfS_S_i,@function
        .size           _Z3addPfS_S_i,(.L_x_1 - _Z3addPfS_S_i)
        .other          _Z3addPfS_S_i,@"STO_CUDA_ENTRY STV_DEFAULT"
_Z3addPfS_S_i:
.text._Z3addPfS_S_i:
[----:B------:R-:W-:Y:S01]  /*0000*/  LDC R1, c[0x0][0x37c] ;  /* 0x0000df00ff017b82 */ /* 0x000fe20000000800 */
[----:B------:R-:W0:Y:S07]  /*0010*/  S2R R9, SR_TID.X ;  /* 0x0000000000097919 */ /* 0x000e2e0000002100 */
[----:B------:R-:W1:Y:S01]  /*0020*/  LDC.64 R2, c[0x0][0x380] ;  /* 0x0000e000ff027b82 */ /* 0x000e620000000a00 */
[----:B------:R-:W0:Y:S01]  /*0030*/  LDCU UR6, c[0x0][0x360] ;  /* 0x00006c00ff0677ac */ /* 0x000e220008000800 */
[----:B------:R-:W0:Y:S01]  /*0040*/  S2R R0, SR_CTAID.X ;  /* 0x0000000000007919 */ /* 0x000e220000002500 */
[----:B------:R-:W2:Y:S05]  /*0050*/  LDCU.64 UR4, c[0x0][0x358] ;  /* 0x00006b00ff0477ac */ /* 0x000eaa0008000a00 */
[----:B------:R-:W3:Y:S08]  /*0060*/  LDC.64 R4, c[0x0][0x388] ;  /* 0x0000e200ff047b82 */ /* 0x000ef00000000a00 */
[----:B------:R-:W4:Y:S01]  /*0070*/  LDC.64 R6, c[0x0][0x390] ;  /* 0x0000e400ff067b82 */ /* 0x000f220000000a00 */
[----:B0-----:R-:W-:-:S04]  /*0080*/  IMAD R9, R0, UR6, R9 ;  /* 0x0000000600097c24 */ /* 0x001fc8000f8e0209 */
[----:B-1----:R-:W-:-:S04]  /*0090*/  IMAD.WIDE R2, R9, 0x4, R2 ;  /* 0x0000000409027825 */ /* 0x002fc800078e0202 */
[C---:B---3--:R-:W-:Y:S02]  /*00a0*/  IMAD.WIDE R4, R9.reuse, 0x4, R4 ;  /* 0x0000000409047825 */ /* 0x048fe400078e0204 */
[----:B--2---:R-:W2:Y:S04]  /*00b0*/  LDG.E R2, desc[UR4][R2.64] ;  /* 0x0000000402027981 */ /* 0x004ea8000c1e1900 */
[----:B------:R-:W2:Y:S01]  /*00c0*/  LDG.E R5, desc[UR4][R4.64] ;  /* 0x0000000404057981 */ /* 0x000ea2000c1e1900 */
[----:B----4-:R-:W-:-:S04]  /*00d0*/  IMAD.WIDE R6, R9, 0x4, R6 ;  /* 0x0000000409067825 */ /* 0x010fc800078e0206 */
[----:B--2---:R-:W-:-:S05]  /*00e0*/  FADD R9, R2, R5 ;  /* 0x0000000502097221 */ /* 0x004fca0000000000 */
[----:B------:R-:W-:Y:S01]  /*00f0*/  STG.E desc[UR4][R6.64], R9 ;  /* 0x0000000906007986 */ /* 0x000fe2000c101904 */
[----:B------:R-:W-:Y:S05]  /*0100*/  EXIT ;  /* 0x000000000000794d */ /* 0x000fea0003800000 */
.L_x_0:
[----:B------:R-:W-:-:S00]  /*0110*/  BRA `(.L_x_0) ;  /* 0xfffffffc00fc7947 */ /* 0x000fc0000383ffff */
[----:B------:R-:W-:-:S00]  /*0120*/  NOP ;  /* 0x0000000000007918 */ /* 0x000fc00000000000 */
        /* <DEDUP_REMOVED lines=13> */
.L_x_1:


//--------------------- .nv.shared.reserved.0     --------------------------
	.section	.nv.shared.reserved.0,"aw",@nobits
	.weak		__nv_reservedSMEM_offset_0_alias
	.size		__nv_reservedSMEM_offset_0_alias, 0, 64
	.other		__nv_reservedSMEM_offset_0_alias,@"STO_CUDA_RESERVED_SHARED STV_DEFAULT"
__nv_reservedSMEM_offset_0_alias:
	.zero		0
	.zero		64


//--------------------- .nv.constant0._Z3addPfS_S_i --------------------------
	.section	.nv.constant0._Z3addPfS_S_i,"a",@progbits
	.sectionflags	@""
	.align	4
.nv.constant0._Z3addPfS_S_i:
	.zero		924


//--------------------- SYMBOLS --------------------------

	.type		.nv.reservedSmem.offset0,@object
	.size		.nv.reservedSmem.offset0,0x4
